	.headerflags	@"EF_CUDA_TEXMODE_UNIFIED EF_CUDA_64BIT_ADDRESS EF_CUDA_ACCELERATORS EF_CUDA_SM90 EF_CUDA_VIRTUAL_SM(EF_CUDA_SM90)"
	.elftype	@"ET_EXEC"


//--------------------- .nv.info                  --------------------------
	.section	.nv.info,"",@"SHT_CUDA_INFO"
	.align	4


	//----- nvinfo : EIATTR_REGCOUNT
	.align		4
        /*0000*/ 	.byte	0x04, 0x2f
        /*0002*/ 	.short	(.L_3 - .L_2)
	.align		4
.L_2:
        /*0004*/ 	.word	index@(triton_per_fused_linalg_vector_norm_32)
        /*0008*/ 	.word	0x00000014


	//----- nvinfo : EIATTR_MIN_STACK_SIZE
	.align		4
.L_3:
        /*000c*/ 	.byte	0x04, 0x12
        /*000e*/ 	.short	(.L_5 - .L_4)
	.align		4
.L_4:
        /*0010*/ 	.word	index@(triton_per_fused_linalg_vector_norm_32)
        /*0014*/ 	.word	0x00000000


	//----- nvinfo : EIATTR_FRAME_SIZE
	.align		4
.L_5:
        /*0018*/ 	.byte	0x04, 0x11
        /*001a*/ 	.short	(.L_7 - .L_6)
	.align		4
.L_6:
        /*001c*/ 	.word	index@(triton_per_fused_linalg_vector_norm_32)
        /*0020*/ 	.word	0x00000000


	//----- nvinfo : EIATTR_MIN_STACK_SIZE
	.align		4
.L_7:
        /*0024*/ 	.byte	0x04, 0x12
        /*0026*/ 	.short	(.L_9 - .L_8)
	.align		4
.L_8:
        /*0028*/ 	.word	index@(triton_per_fused_linalg_vector_norm_32)
        /*002c*/ 	.word	0x00000000
.L_9:


//--------------------- .nv.info.triton_per_fused_linalg_vector_norm_32 --------------------------
	.section	.nv.info.triton_per_fused_linalg_vector_norm_32,"",@"SHT_CUDA_INFO"
	.sectionflags	@""
	.align	4


	//----- nvinfo : EIATTR_CUDA_API_VERSION
	.align		4
        /*0000*/ 	.byte	0x04, 0x37
        /*0002*/ 	.short	(.L_11 - .L_10)
.L_10:
        /*0004*/ 	.word	0x0000007c


	//----- nvinfo : EIATTR_KPARAM_INFO
	.align		4
.L_11:
        /*0008*/ 	.byte	0x04, 0x17
        /*000a*/ 	.short	(.L_13 - .L_12)
.L_12:
        /*000c*/ 	.word	0x00000000
        /*0010*/ 	.short	0x0003
        /*0012*/ 	.short	0x0014
        /*0014*/ 	.byte	0x00, 0xf0, 0x11, 0x00


	//----- nvinfo : EIATTR_KPARAM_INFO
	.align		4
.L_13:
        /*0018*/ 	.byte	0x04, 0x17
        /*001a*/ 	.short	(.L_15 - .L_14)
.L_14:
        /*001c*/ 	.word	0x00000000
        /*0020*/ 	.short	0x0002
        /*0022*/ 	.short	0x0010
        /*0024*/ 	.byte	0x00, 0xf0, 0x11, 0x00


	//----- nvinfo : EIATTR_KPARAM_INFO
	.align		4
.L_15:
        /*0028*/ 	.byte	0x04, 0x17
        /*002a*/ 	.short	(.L_17 - .L_16)
.L_16:
        /*002c*/ 	.word	0x00000000
        /*0030*/ 	.short	0x0001
        /*0032*/ 	.short	0x0008
        /*0034*/ 	.byte	0x00, 0xf4, 0x21, 0x00


	//----- nvinfo : EIATTR_KPARAM_INFO
	.align		4
.L_17:
        /*0038*/ 	.byte	0x04, 0x17
        /*003a*/ 	.short	(.L_19 - .L_18)
.L_18:
        /*003c*/ 	.word	0x00000000
        /*0040*/ 	.short	0x0000
        /*0042*/ 	.short	0x0000
        /*0044*/ 	.byte	0x00, 0xf4, 0x21, 0x00


	//----- nvinfo : EIATTR_SPARSE_MMA_MASK
	.align		4
.L_19:
        /*0048*/ 	.byte	0x03, 0x50
        /*004a*/ 	.short	0x0000


	//----- nvinfo : EIATTR_MAXREG_COUNT
	.align		4
        /*004c*/ 	.byte	0x03, 0x1b
        /*004e*/ 	.short	0x00ff


	//----- nvinfo : EIATTR_COOP_GROUP_MASK_REGIDS
	.align		4
        /*0050*/ 	.byte	0x04, 0x29
        /*0052*/ 	.short	(.L_21 - .L_20)


	//   ....[0]....
.L_20:
        /*0054*/ 	.word	0xffffffff


	//   ....[1]....
        /*0058*/ 	.word	0xffffffff


	//   ....[2]....
        /*005c*/ 	.word	0xffffffff


	//   ....[3]....
        /*0060*/ 	.word	0xffffffff


	//   ....[4]....
        /*0064*/ 	.word	0xffffffff


	//   ....[5]....
        /*0068*/ 	.word	0xffffffff


	//   ....[6]....
        /*006c*/ 	.word	0xffffffff


	//   ....[7]....
        /*0070*/ 	.word	0xffffffff


	//   ....[8]....
        /*0074*/ 	.word	0xffffffff


	//   ....[9]....
        /*0078*/ 	.word	0xffffffff


	//   ....[10]....
        /*007c*/ 	.word	0xffffffff


	//   ....[11]....
        /*0080*/ 	.word	0xffffffff


	//   ....[12]....
        /*0084*/ 	.word	0xffffffff


	//   ....[13]....
        /*0088*/ 	.word	0xffffffff


	//   ....[14]....
        /*008c*/ 	.word	0xffffffff


	//   ....[15]....
        /*0090*/ 	.word	0xffffffff


	//   ....[16]....
        /*0094*/ 	.word	0xffffffff


	//   ....[17]....
        /*0098*/ 	.word	0xffffffff


	//----- nvinfo : EIATTR_COOP_GROUP_INSTR_OFFSETS
	.align		4
.L_21:
        /*009c*/ 	.byte	0x04, 0x28
        /*009e*/ 	.short	(.L_23 - .L_22)


	//   ....[0]....
.L_22:
        /*00a0*/ 	.word	0x000001c0


	//   ....[1]....
        /*00a4*/ 	.word	0x000001d0


	//   ....[2]....
        /*00a8*/ 	.word	0x000001e0


	//   ....[3]....
        /*00ac*/ 	.word	0x000001f0


	//   ....[4]....
        /*00b0*/ 	.word	0x00000220


	//   ....[5]....
        /*00b4*/ 	.word	0x00000240


	//   ....[6]....
        /*00b8*/ 	.word	0x00000260


	//   ....[7]....
        /*00bc*/ 	.word	0x00000270


	//   ....[8]....
        /*00c0*/ 	.word	0x000002a0


	//   ....[9]....
        /*00c4*/ 	.word	0x000002c0


	//   ....[10]....
        /*00c8*/ 	.word	0x000002e0


	//   ....[11]....
        /*00cc*/ 	.word	0x000002f0


	//   ....[12]....
        /*00d0*/ 	.word	0x00000340


	//   ....[13]....
        /*00d4*/ 	.word	0x00000390


	//   ....[14]....
        /*00d8*/ 	.word	0x000003c0


	//   ....[15]....
        /*00dc*/ 	.word	0x000003d0


	//   ....[16]....
        /*00e0*/ 	.word	0x000004d0


	//   ....[17]....
        /*00e4*/ 	.word	0x00000500


	//----- nvinfo : EIATTR_EXIT_INSTR_OFFSETS
	.align		4
.L_23:
        /*00e8*/ 	.byte	0x04, 0x1c
        /*00ea*/ 	.short	(.L_25 - .L_24)


	//   ....[0]....
.L_24:
        /*00ec*/ 	.word	0x00000620


	//   ....[1]....
        /*00f0*/ 	.word	0x00000670


	//----- nvinfo : EIATTR_REQNTID
	.align		4
.L_25:
        /*00f4*/ 	.byte	0x04, 0x10
        /*00f6*/ 	.short	(.L_27 - .L_26)
.L_26:
        /*00f8*/ 	.word	0x00000080
        /*00fc*/ 	.word	0x00000001
        /*0100*/ 	.word	0x00000001


	//----- nvinfo : EIATTR_CBANK_PARAM_SIZE
	.align		4
.L_27:
        /*0104*/ 	.byte	0x03, 0x19
        /*0106*/ 	.short	0x0018


	//----- nvinfo : EIATTR_PARAM_CBANK
	.align		4
        /*0108*/ 	.byte	0x04, 0x0a
        /*010a*/ 	.short	(.L_29 - .L_28)
	.align		4
.L_28:
        /*010c*/ 	.word	index@(.nv.constant0.triton_per_fused_linalg_vector_norm_32)
        /*0110*/ 	.short	0x0210
        /*0112*/ 	.short	0x0018


	//----- nvinfo : EIATTR_SW_WAR
	.align		4
.L_29:
        /*0114*/ 	.byte	0x04, 0x36
        /*0116*/ 	.short	(.L_31 - .L_30)
.L_30:
        /*0118*/ 	.word	0x00000008
.L_31:


//--------------------- .nv.callgraph             --------------------------
	.section	.nv.callgraph,"",@"SHT_CUDA_CALLGRAPH"
	.align	4
	.sectionentsize	8
	.align		4
        /*0000*/ 	.word	0x00000000
	.align		4
        /*0004*/ 	.word	0xffffffff
	.align		4
        /*0008*/ 	.word	0x00000000
	.align		4
        /*000c*/ 	.word	0xfffffffe
	.align		4
        /*0010*/ 	.word	0x00000000
	.align		4
        /*0014*/ 	.word	0xfffffffd
	.align		4
        /*0018*/ 	.word	0x00000000
	.align		4
        /*001c*/ 	.word	0xfffffffc


//--------------------- .nv.constant4             --------------------------
	.section	.nv.constant4,"a",@progbits
	.align	8
	.align		8
.nv.constant4:
        /*0000*/ 	.dword	_$_str
	.align		8
        /*0008*/ 	.dword	_$_str_$_2


//--------------------- .text.triton_per_fused_linalg_vector_norm_32 --------------------------
	.section	.text.triton_per_fused_linalg_vector_norm_32,"ax",@progbits
	.sectionflags	@"SHF_BARRIERS=1"
	.align	128
        .global         triton_per_fused_linalg_vector_norm_32
        .type           triton_per_fused_linalg_vector_norm_32,@function
        .size           triton_per_fused_linalg_vector_norm_32,(.L_x_1 - triton_per_fused_linalg_vector_norm_32)
        .other          triton_per_fused_linalg_vector_norm_32,@"STO_CUDA_ENTRY STV_DEFAULT"
triton_per_fused_linalg_vector_norm_32:
.text.triton_per_fused_linalg_vector_norm_32:
[----:B------:R-:W0:Y:S02]  /*0000*/  LDC R1, c[0x0][0x28] ;  /* 0x00000a00ff017b82 */ /* 0x000e240000000800 */
[----:B------:R-:W1:Y:S01]  /*0010*/  S2R R2, SR_CTAID.X ;  /* 0x0000000000027919 */ /* 0x000e620000002500 */
[----:B------:R-:W2:Y:S01]  /*0020*/  LDC.64 R4, c[0x0][0x218] ;  /* 0x00008600ff047b82 */ /* 0x000ea20000000a00 */
[----:B------:R-:W-:Y:S01]  /*0030*/  ULDC.64 UR6, c[0x0][0x208] ;  /* 0x0000820000067ab9 */ /* 0x000fe20000000a00 */
[----:B------:R-:W3:Y:S01]  /*0040*/  S2R R0, SR_TID.X ;  /* 0x0000000000007919 */ /* 0x000ee20000002100 */
[----:B-1----:R-:W-:Y:S02]  /*0050*/  SHF.L.U32 R3, R2, 0x3, RZ ;  /* 0x0000000302037819 */ /* 0x002fe400000006ff */
[----:B------:R-:W-:Y:S02]  /*0060*/  SHF.R.S32.HI R7, RZ, 0x1c, R2 ;  /* 0x0000001cff077819 */ /* 0x000fe40000011402 */
[C---:B---3--:R-:W-:Y:S01]  /*0070*/  SHF.L.U32 R2, R0.reuse, 0x2, RZ ;  /* 0x0000000200027819 */ /* 0x048fe200000006ff */
[----:B------:R-:W-:Y:S01]  /*0080*/  IMAD.SHL.U32 R9, R0, 0x800, RZ ;  /* 0x0000080000097824 */ /* 0x000fe200078e00ff */
[----:B------:R-:W-:-:S02]  /*0090*/  SGXT R7, R7, 0x1 ;  /* 0x000000010707781a */ /* 0x000fc40000000200 */
[----:B------:R-:W-:Y:S02]  /*00a0*/  LOP3.LUT R6, R3, 0x4, R2, 0xf8, !PT ;  /* 0x0000000403067812 */ /* 0x000fe400078ef802 */
[----:B------:R-:W-:Y:S02]  /*00b0*/  LOP3.LUT R10, R9, 0x3f000, RZ, 0xc0, !PT ;  /* 0x0003f000090a7812 */ /* 0x000fe400078ec0ff */
[----:B------:R-:W-:-:S04]  /*00c0*/  LEA.HI R7, R7, R6, RZ, 0xc ;  /* 0x0000000607077211 */ /* 0x000fc800078f60ff */
[C---:B------:R-:W-:Y:S02]  /*00d0*/  LOP3.LUT R9, R7.reuse, 0xfffff000, RZ, 0xc0, !PT ;  /* 0xfffff00007097812 */ /* 0x040fe400078ec0ff */
[----:B------:R-:W-:Y:S02]  /*00e0*/  SHF.L.U32 R7, R7, 0x6, RZ ;  /* 0x0000000607077819 */ /* 0x000fe400000006ff */
[----:B------:R-:W-:Y:S02]  /*00f0*/  IADD3 R9, R10, R6, -R9 ;  /* 0x000000060a097210 */ /* 0x000fe40007ffe809 */
[----:B------:R-:W-:-:S05]  /*0100*/  LOP3.LUT R6, R7, 0xfffc0000, RZ, 0xc0, !PT ;  /* 0xfffc000007067812 */ /* 0x000fca00078ec0ff */
[----:B------:R-:W-:-:S04]  /*0110*/  IMAD.IADD R9, R9, 0x1, R6 ;  /* 0x0000000109097824 */ /* 0x000fc800078e0206 */
[----:B--2---:R-:W-:-:S06]  /*0120*/  IMAD.WIDE R4, R9, 0x4, R4 ;  /* 0x0000000409047825 */ /* 0x004fcc00078e0204 */
[----:B------:R-:W2:Y:S01]  /*0130*/  LDG.E.128 R4, desc[UR6][R4.64] ;  /* 0x0000000604047981 */ /* 0x000ea2000c1e1d00 */
[----:B------:R-:W1:Y:S01]  /*0140*/  S2UR UR5, SR_CgaCtaId ;  /* 0x00000000000579c3 */ /* 0x000e620000008800 */
[----:B------:R-:W-:Y:S01]  /*0150*/  UMOV UR4, 0x400 ;  /* 0x0000040000047882 */ /* 0x000fe20000000000 */
[----:B------:R-:W-:Y:S01]  /*0160*/  ISETP.GE.AND P1, PT, R0, 0x20, PT ;  /* 0x000000200000780c */ /* 0x000fe20003f26270 */
[----:B-1----:R-:W-:Y:S01]  /*0170*/  UPRMT UR4, UR5, 0x654, UR4 ;  /* 0x0000065405047896 */ /* 0x002fe20008000004 */
[----:B--2---:R-:W-:Y:S01]  /*0180*/  FMUL R9, R4, R4 ;  /* 0x0000000404097220 */ /* 0x004fe20000400000 */
[----:B------:R-:W-:Y:S01]  /*0190*/  FMUL R10, R5, R5 ;  /* 0x00000005050a7220 */ /* 0x000fe20000400000 */
[----:B------:R-:W-:Y:S01]  /*01a0*/  FMUL R11, R6, R6 ;  /* 0x00000006060b7220 */ /* 0x000fe20000400000 */
[----:B------:R-:W-:-:S03]  /*01b0*/  FMUL R12, R7, R7 ;  /* 0x00000007070c7220 */ /* 0x000fc60000400000 */
[----:B------:R-:W1:Y:S04]  /*01c0*/  SHFL.BFLY PT, R9, R9, 0x10, 0x1f ;  /* 0x0e001f0009097f89 */ /* 0x000e6800000e0000 */
[----:B------:R-:W2:Y:S04]  /*01d0*/  SHFL.BFLY PT, R10, R10, 0x10, 0x1f ;  /* 0x0e001f000a0a7f89 */ /* 0x000ea800000e0000 */
[----:B------:R-:W3:Y:S04]  /*01e0*/  SHFL.BFLY PT, R11, R11, 0x10, 0x1f ;  /* 0x0e001f000b0b7f89 */ /* 0x000ee800000e0000 */
[----:B------:R-:W4:Y:S01]  /*01f0*/  SHFL.BFLY PT, R12, R12, 0x10, 0x1f ;  /* 0x0e001f000c0c7f89 */ /* 0x000f2200000e0000 */
[----:B-1----:R-:W-:Y:S01]  /*0200*/  FFMA R13, R4, R4, R9 ;  /* 0x00000004040d7223 */ /* 0x002fe20000000009 */
[----:B--2---:R-:W-:-:S04]  /*0210*/  FFMA R14, R5, R5, R10 ;  /* 0x00000005050e7223 */ /* 0x004fc8000000000a */
[----:B------:R-:W1:Y:S01]  /*0220*/  SHFL.BFLY PT, R4, R13, 0x8, 0x1f ;  /* 0x0d001f000d047f89 */ /* 0x000e6200000e0000 */
[----:B---3--:R-:W-:-:S03]  /*0230*/  FFMA R15, R6, R6, R11 ;  /* 0x00000006060f7223 */ /* 0x008fc6000000000b */
[----:B------:R-:W2:Y:S01]  /*0240*/  SHFL.BFLY PT, R5, R14, 0x8, 0x1f ;  /* 0x0d001f000e057f89 */ /* 0x000ea200000e0000 */
[----:B----4-:R-:W-:-:S03]  /*0250*/  FFMA R16, R7, R7, R12 ;  /* 0x0000000707107223 */ /* 0x010fc6000000000c */
[----:B------:R-:W3:Y:S04]  /*0260*/  SHFL.BFLY PT, R6, R15, 0x8, 0x1f ;  /* 0x0d001f000f067f89 */ /* 0x000ee800000e0000 */
[----:B------:R-:W4:Y:S01]  /*0270*/  SHFL.BFLY PT, R17, R16, 0x8, 0x1f ;  /* 0x0d001f0010117f89 */ /* 0x000f2200000e0000 */
[----:B-1----:R-:W-:Y:S01]  /*0280*/  FADD R4, R13, R4 ;  /* 0x000000040d047221 */ /* 0x002fe20000000000 */
[----:B--2---:R-:W-:-:S04]  /*0290*/  FADD R7, R14, R5 ;  /* 0x000000050e077221 */ /* 0x004fc80000000000 */
[----:B------:R-:W1:Y:S01]  /*02a0*/  SHFL.BFLY PT, R5, R4, 0x4, 0x1f ;  /* 0x0c801f0004057f89 */ /* 0x000e6200000e0000 */
[----:B---3--:R-:W-:-:S03]  /*02b0*/  FADD R9, R15, R6 ;  /* 0x000000060f097221 */ /* 0x008fc60000000000 */
[----:B------:R-:W2:Y:S01]  /*02c0*/  SHFL.BFLY PT, R6, R7, 0x4, 0x1f ;  /* 0x0c801f0007067f89 */ /* 0x000ea200000e0000 */
[----:B----4-:R-:W-:-:S03]  /*02d0*/  FADD R17, R16, R17 ;  /* 0x0000001110117221 */ /* 0x010fc60000000000 */
[----:B------:R-:W3:Y:S04]  /*02e0*/  SHFL.BFLY PT, R10, R9, 0x4, 0x1f ;  /* 0x0c801f00090a7f89 */ /* 0x000ee800000e0000 */
[----:B------:R-:W4:Y:S01]  /*02f0*/  SHFL.BFLY PT, R12, R17, 0x4, 0x1f ;  /* 0x0c801f00110c7f89 */ /* 0x000f2200000e0000 */
[----:B-1----:R-:W-:Y:S01]  /*0300*/  FADD R5, R4, R5 ;  /* 0x0000000504057221 */ /* 0x002fe20000000000 */
[----:B------:R-:W-:Y:S01]  /*0310*/  LOP3.LUT R4, R0, 0x1f, RZ, 0xc0, !PT ;  /* 0x0000001f00047812 */ /* 0x000fe200078ec0ff */
[----:B--2---:R-:W-:-:S03]  /*0320*/  FADD R11, R7, R6 ;  /* 0x00000006070b7221 */ /* 0x004fc60000000000 */
[----:B------:R-:W-:Y:S01]  /*0330*/  ISETP.GE.U32.AND P0, PT, R4, 0x2, PT ;  /* 0x000000020400780c */ /* 0x000fe20003f06070 */
[----:B------:R-:W1:Y:S01]  /*0340*/  SHFL.BFLY PT, R6, R5, 0x2, 0x1f ;  /* 0x0c401f0005067f89 */ /* 0x000e6200000e0000 */
[----:B---3--:R-:W-:Y:S01]  /*0350*/  FADD R13, R9, R10 ;  /* 0x0000000a090d7221 */ /* 0x008fe20000000000 */
[----:B------:R-:W-:Y:S02]  /*0360*/  SHF.R.U32.HI R10, RZ, 0x3, R0 ;  /* 0x00000003ff0a7819 */ /* 0x000fe40000011600 */
[----:B------:R-:W-:Y:S01]  /*0370*/  LOP3.LUT R9, R2, 0x4, RZ, 0xc0, !PT ;  /* 0x0000000402097812 */ /* 0x000fe200078ec0ff */
[----:B----4-:R-:W-:Y:S01]  /*0380*/  FADD R15, R17, R12 ;  /* 0x0000000c110f7221 */ /* 0x010fe20000000000 */
[----:B------:R-:W2:Y:S01]  /*0390*/  SHFL.BFLY PT, R14, R13, 0x2, 0x1f ;  /* 0x0c401f000d0e7f89 */ /* 0x000ea200000e0000 */
[----:B------:R-:W-:Y:S02]  /*03a0*/  LOP3.LUT R10, R10, 0xc, RZ, 0xc0, !PT ;  /* 0x0000000c0a0a7812 */ /* 0x000fe400078ec0ff */
[----:B------:R-:W-:Y:S01]  /*03b0*/  SHF.L.U32 R17, R9, 0x4, RZ ;  /* 0x0000000409117819 */ /* 0x000fe200000006ff */
[----:B------:R-:W3:Y:S04]  /*03c0*/  SHFL.BFLY PT, R12, R11, 0x2, 0x1f ;  /* 0x0c401f000b0c7f89 */ /* 0x000ee800000e0000 */
[----:B------:R-:W4:Y:S01]  /*03d0*/  SHFL.BFLY PT, R16, R15, 0x2, 0x1f ;  /* 0x0c401f000f107f89 */ /* 0x000f2200000e0000 */
[----:B-1----:R-:W-:Y:S01]  /*03e0*/  FADD R6, R5, R6 ;  /* 0x0000000605067221 */ /* 0x002fe20000000000 */
[----:B------:R-:W-:-:S05]  /*03f0*/  LOP3.LUT R5, R17, R10, RZ, 0xfc, !PT ;  /* 0x0000000a11057212 */ /* 0x000fca00078efcff */
[----:B------:R-:W-:Y:S01]  /*0400*/  @!P0 STS [R5+UR4], R6 ;  /* 0x0000000605008988 */ /* 0x000fe20008000804 */
[----:B--2---:R-:W-:Y:S01]  /*0410*/  FADD R14, R13, R14 ;  /* 0x0000000e0d0e7221 */ /* 0x004fe20000000000 */
[----:B---3--:R-:W-:-:S04]  /*0420*/  FADD R12, R11, R12 ;  /* 0x0000000c0b0c7221 */ /* 0x008fc80000000000 */
[----:B------:R-:W-:Y:S01]  /*0430*/  @!P0 STS [R5+UR4+0x20], R14 ;  /* 0x0000200e05008988 */ /* 0x000fe20008000804 */
[----:B----4-:R-:W-:-:S03]  /*0440*/  FADD R16, R15, R16 ;  /* 0x000000100f107221 */ /* 0x010fc60000000000 */
[----:B------:R1:W-:Y:S04]  /*0450*/  @!P0 STS [R5+UR4+0x10], R12 ;  /* 0x0000100c05008988 */ /* 0x0003e80008000804 */
[----:B------:R-:W-:Y:S01]  /*0460*/  @!P0 STS [R5+UR4+0x30], R16 ;  /* 0x0000301005008988 */ /* 0x000fe20008000804 */
[----:B------:R-:W-:Y:S01]  /*0470*/  BAR.SYNC.DEFER_BLOCKING 0x0 ;  /* 0x0000000000007b1d */ /* 0x000fe20000010000 */
[C---:B------:R-:W-:Y:S02]  /*0480*/  LOP3.LUT P0, RZ, R0.reuse, 0x3, RZ, 0xc0, !PT ;  /* 0x0000000300ff7812 */ /* 0x040fe4000780c0ff */
[C---:B-1----:R-:W-:Y:S02]  /*0490*/  LOP3.LUT R12, R0.reuse, 0x7, RZ, 0xc0, !PT ;  /* 0x00000007000c7812 */ /* 0x042fe400078ec0ff */
[----:B------:R-:W-:-:S02]  /*04a0*/  ISETP.LT.AND P0, PT, R0, 0x20, !P0 ;  /* 0x000000200000780c */ /* 0x000fc40004701270 */
[----:B------:R-:W-:Y:S01]  /*04b0*/  LEA R12, R12, UR4, 0x2 ;  /* 0x000000040c0c7c11 */ /* 0x000fe2000f8e10ff */
[----:B------:R-:W1:Y:S04]  /*04c0*/  @!P1 LDS R8, [R2+UR4] ;  /* 0x0000000402089984 */ /* 0x000e680008000800 */
[----:B-1----:R-:W1:Y:S02]  /*04d0*/  SHFL.BFLY PT, R7, R8, 0x2, 0x1f ;  /* 0x0c401f0008077f89 */ /* 0x002e6400000e0000 */
[----:B-1----:R-:W-:Y:S01]  /*04e0*/  FADD R11, R8, R7 ;  /* 0x00000007080b7221 */ /* 0x002fe20000000000 */
[----:B------:R-:W-:-:S04]  /*04f0*/  IADD3 R8, R17, UR4, RZ ;  /* 0x0000000411087c10 */ /* 0x000fc8000fffe0ff */
[----:B------:R-:W1:Y:S02]  /*0500*/  SHFL.BFLY PT, R4, R11, 0x1, 0x1f ;  /* 0x0c201f000b047f89 */ /* 0x000e6400000e0000 */
[----:B-1----:R-:W-:Y:S01]  /*0510*/  FADD R13, R11, R4 ;  /* 0x000000040b0d7221 */ /* 0x002fe20000000000 */
[----:B------:R-:W-:Y:S01]  /*0520*/  IMAD R11, R9, -0xc, R8 ;  /* 0xfffffff4090b7824 */ /* 0x000fe200078e0208 */
[----:B------:R-:W-:-:S03]  /*0530*/  SHF.R.U32.HI R9, RZ, 0x3, R0 ;  /* 0x00000003ff097819 */ /* 0x000fc60000011600 */
[----:B------:R-:W-:Y:S01]  /*0540*/  @P0 STS [R2+UR4], R13 ;  /* 0x0000000d02000988 */ /* 0x000fe20008000804 */
[----:B------:R-:W-:Y:S01]  /*0550*/  SGXT.U32 R9, R9, 0x2 ;  /* 0x000000020909781a */ /* 0x000fe20000000000 */
[----:B------:R-:W-:Y:S03]  /*0560*/  BAR.SYNC.DEFER_BLOCKING 0x0 ;  /* 0x0000000000007b1d */ /* 0x000fe60000010000 */
[----:B------:R-:W-:-:S05]  /*0570*/  LOP3.LUT P0, RZ, R10, R9, RZ, 0xfc, !PT ;  /* 0x000000090aff7212 */ /* 0x000fca000780fcff */
[----:B------:R-:W1:Y:S01]  /*0580*/  LDC.64 R8, c[0x0][0x210] ;  /* 0x00008400ff087b82 */ /* 0x000e620000000a00 */
[----:B------:R-:W-:Y:S04]  /*0590*/  LDS R4, [R17+UR4] ;  /* 0x0000000411047984 */ /* 0x000fe80008000800 */
[----:B------:R-:W-:Y:S04]  /*05a0*/  LDS R5, [R17+UR4+0x10] ;  /* 0x0000100411057984 */ /* 0x000fe80008000800 */
[----:B------:R-:W-:Y:S04]  /*05b0*/  LDS R6, [R17+UR4+0x20] ;  /* 0x0000200411067984 */ /* 0x000fe80008000800 */
[----:B------:R-:W2:Y:S01]  /*05c0*/  LDS R7, [R17+UR4+0x30] ;  /* 0x0000300411077984 */ /* 0x000ea20008000800 */
[----:B------:R-:W-:Y:S06]  /*05d0*/  BAR.SYNC.DEFER_BLOCKING 0x0 ;  /* 0x0000000000007b1d */ /* 0x000fec0000010000 */
[----:B--2---:R1:W-:Y:S02]  /*05e0*/  STS.128 [R11], R4 ;  /* 0x000000040b007388 */ /* 0x0043e40000000c00 */
[----:B------:R-:W-:Y:S06]  /*05f0*/  BAR.SYNC.DEFER_BLOCKING 0x0 ;  /* 0x0000000000007b1d */ /* 0x000fec0000010000 */
[----:B------:R-:W3:Y:S02]  /*0600*/  LDS R12, [R12] ;  /* 0x000000000c0c7984 */ /* 0x000ee40000000800 */
[----:B------:R-:W-:Y:S06]  /*0610*/  BAR.SYNC.DEFER_BLOCKING 0x0 ;  /* 0x0000000000007b1d */ /* 0x000fec0000010000 */
[----:B-1----:R-:W-:Y:S05]  /*0620*/  @P0 EXIT ;  /* 0x000000000000094d */ /* 0x002fea0003800000 */
[----:B---3--:R-:W0:Y:S01]  /*0630*/  MUFU.SQRT R5, R12 ;  /* 0x0000000c00057308 */ /* 0x008e220000002000 */
[----:B------:R-:W-:-:S05]  /*0640*/  LOP3.LUT R3, R3, 0x7, R0, 0xf8, !PT ;  /* 0x0000000703037812 */ /* 0x000fca00078ef800 */
[----:B------:R-:W-:-:S05]  /*0650*/  IMAD.WIDE R2, R3, 0x4, R8 ;  /* 0x0000000403027825 */ /* 0x000fca00078e0208 */
[----:B0-----:R-:W-:Y:S01]  /*0660*/  STG.E desc[UR6][R2.64], R5 ;  /* 0x0000000502007986 */ /* 0x001fe2000c101906 */
[----:B------:R-:W-:Y:S05]  /*0670*/  EXIT ;  /* 0x000000000000794d */ /* 0x000fea0003800000 */
.L_x_0:
[----:B------:R-:W-:-:S00]  /*0680*/  BRA `(.L_x_0) ;  /* 0xfffffffc00fc7947 */ /* 0x000fc0000383ffff */
[----:B------:R-:W-:-:S00]  /*0690*/  NOP ;  /* 0x0000000000007918 */ /* 0x000fc00000000000 */
        /* <DEDUP_REMOVED lines=14> */
.L_x_1:


//--------------------- .nv.global.init           --------------------------
	.section	.nv.global.init,"aw",@progbits
.nv.global.init:
	.type		_$_str,@object
	.size		_$_str,(_$_str_$_2 - _$_str)
_$_str:
        /*0000*/ 	.byte	0x5f, 0x5f, 0x43, 0x55, 0x44, 0x41, 0x5f, 0x46, 0x54, 0x5a, 0x00
	.type		_$_str_$_2,@object
	.size		_$_str_$_2,(.L_1 - _$_str_$_2)
_$_str_$_2:
        /*000b*/ 	.byte	0x5f, 0x5f, 0x43, 0x55, 0x44, 0x41, 0x5f, 0x50, 0x52, 0x45, 0x43, 0x5f, 0x53, 0x51, 0x52, 0x54
        /*001b*/ 	.byte	0x00
.L_1:


//--------------------- .nv.shared.triton_per_fused_linalg_vector_norm_32 --------------------------
	.section	.nv.shared.triton_per_fused_linalg_vector_norm_32,"aw",@nobits
	.sectionflags	@""
	.align	16
	.zero		1024


//--------------------- .nv.constant0.triton_per_fused_linalg_vector_norm_32 --------------------------
	.section	.nv.constant0.triton_per_fused_linalg_vector_norm_32,"a",@progbits
	.sectionflags	@""
	.align	4
.nv.constant0.triton_per_fused_linalg_vector_norm_32:
	.zero		552
